	.headerflags	@"EF_CUDA_TEXMODE_UNIFIED EF_CUDA_64BIT_ADDRESS EF_CUDA_ACCELERATORS EF_CUDA_SM90 EF_CUDA_VIRTUAL_SM(EF_CUDA_SM90)"
	.elftype	@"ET_EXEC"


//--------------------- .nv.info                  --------------------------
	.section	.nv.info,"",@"SHT_CUDA_INFO"
	.align	4


	//----- nvinfo : EIATTR_REGCOUNT
	.align		4
        /*0000*/ 	.byte	0x04, 0x2f
        /*0002*/ 	.short	(.L_1 - .L_0)
	.align		4
.L_0:
        /*0004*/ 	.word	index@(triton_poi_fused_reflection_pad1d_7)
        /*0008*/ 	.word	0x0000000c


	//----- nvinfo : EIATTR_MIN_STACK_SIZE
	.align		4
.L_1:
        /*000c*/ 	.byte	0x04, 0x12
        /*000e*/ 	.short	(.L_3 - .L_2)
	.align		4
.L_2:
        /*0010*/ 	.word	index@(triton_poi_fused_reflection_pad1d_7)
        /*0014*/ 	.word	0x00000000


	//----- nvinfo : EIATTR_FRAME_SIZE
	.align		4
.L_3:
        /*0018*/ 	.byte	0x04, 0x11
        /*001a*/ 	.short	(.L_5 - .L_4)
	.align		4
.L_4:
        /*001c*/ 	.word	index@(triton_poi_fused_reflection_pad1d_7)
        /*0020*/ 	.word	0x00000000


	//----- nvinfo : EIATTR_MIN_STACK_SIZE
	.align		4
.L_5:
        /*0024*/ 	.byte	0x04, 0x12
        /*0026*/ 	.short	(.L_7 - .L_6)
	.align		4
.L_6:
        /*0028*/ 	.word	index@(triton_poi_fused_reflection_pad1d_7)
        /*002c*/ 	.word	0x00000000
.L_7:


//--------------------- .nv.info.triton_poi_fused_reflection_pad1d_7 --------------------------
	.section	.nv.info.triton_poi_fused_reflection_pad1d_7,"",@"SHT_CUDA_INFO"
	.sectionflags	@""
	.align	4


	//----- nvinfo : EIATTR_CUDA_API_VERSION
	.align		4
        /*0000*/ 	.byte	0x04, 0x37
        /*0002*/ 	.short	(.L_9 - .L_8)
.L_8:
        /*0004*/ 	.word	0x0000007c


	//----- nvinfo : EIATTR_KPARAM_INFO
	.align		4
.L_9:
        /*0008*/ 	.byte	0x04, 0x17
        /*000a*/ 	.short	(.L_11 - .L_10)
.L_10:
        /*000c*/ 	.word	0x00000000
        /*0010*/ 	.short	0x0002
        /*0012*/ 	.short	0x0010
        /*0014*/ 	.byte	0x00, 0xf0, 0x11, 0x00


	//----- nvinfo : EIATTR_KPARAM_INFO
	.align		4
.L_11:
        /*0018*/ 	.byte	0x04, 0x17
        /*001a*/ 	.short	(.L_13 - .L_12)
.L_12:
        /*001c*/ 	.word	0x00000000
        /*0020*/ 	.short	0x0001
        /*0022*/ 	.short	0x0008
        /*0024*/ 	.byte	0x00, 0xf4, 0x21, 0x00


	//----- nvinfo : EIATTR_KPARAM_INFO
	.align		4
.L_13:
        /*0028*/ 	.byte	0x04, 0x17
        /*002a*/ 	.short	(.L_15 - .L_14)
.L_14:
        /*002c*/ 	.word	0x00000000
        /*0030*/ 	.short	0x0000
        /*0032*/ 	.short	0x0000
        /*0034*/ 	.byte	0x00, 0xf4, 0x21, 0x00


	//----- nvinfo : EIATTR_SPARSE_MMA_MASK
	.align		4
.L_15:
        /*0038*/ 	.byte	0x03, 0x50
        /*003a*/ 	.short	0x0000


	//----- nvinfo : EIATTR_MAXREG_COUNT
	.align		4
        /*003c*/ 	.byte	0x03, 0x1b
        /*003e*/ 	.short	0x00ff


	//----- nvinfo : EIATTR_EXIT_INSTR_OFFSETS
	.align		4
        /*0040*/ 	.byte	0x04, 0x1c
        /*0042*/ 	.short	(.L_17 - .L_16)


	//   ....[0]....
.L_16:
        /*0044*/ 	.word	0x00000170


	//   ....[1]....
        /*0048*/ 	.word	0x00000190


	//----- nvinfo : EIATTR_REQNTID
	.align		4
.L_17:
        /*004c*/ 	.byte	0x04, 0x10
        /*004e*/ 	.short	(.L_19 - .L_18)
.L_18:
        /*0050*/ 	.word	0x00000080
        /*0054*/ 	.word	0x00000001
        /*0058*/ 	.word	0x00000001


	//----- nvinfo : EIATTR_CRS_STACK_SIZE
	.align		4
.L_19:
        /*005c*/ 	.byte	0x04, 0x1e
        /*005e*/ 	.short	(.L_21 - .L_20)
.L_20:
        /*0060*/ 	.word	0x00000000


	//----- nvinfo : EIATTR_CBANK_PARAM_SIZE
	.align		4
.L_21:
        /*0064*/ 	.byte	0x03, 0x19
        /*0066*/ 	.short	0x0014


	//----- nvinfo : EIATTR_PARAM_CBANK
	.align		4
        /*0068*/ 	.byte	0x04, 0x0a
        /*006a*/ 	.short	(.L_23 - .L_22)
	.align		4
.L_22:
        /*006c*/ 	.word	index@(.nv.constant0.triton_poi_fused_reflection_pad1d_7)
        /*0070*/ 	.short	0x0210
        /*0072*/ 	.short	0x0014


	//----- nvinfo : EIATTR_SW_WAR
	.align		4
.L_23:
        /*0074*/ 	.byte	0x04, 0x36
        /*0076*/ 	.short	(.L_25 - .L_24)
.L_24:
        /*0078*/ 	.word	0x00000008
.L_25:


//--------------------- .nv.callgraph             --------------------------
	.section	.nv.callgraph,"",@"SHT_CUDA_CALLGRAPH"
	.align	4
	.sectionentsize	8
	.align		4
        /*0000*/ 	.word	0x00000000
	.align		4
        /*0004*/ 	.word	0xffffffff
	.align		4
        /*0008*/ 	.word	0x00000000
	.align		4
        /*000c*/ 	.word	0xfffffffe
	.align		4
        /*0010*/ 	.word	0x00000000
	.align		4
        /*0014*/ 	.word	0xfffffffd
	.align		4
        /*0018*/ 	.word	0x00000000
	.align		4
        /*001c*/ 	.word	0xfffffffc


//--------------------- .text.triton_poi_fused_reflection_pad1d_7 --------------------------
	.section	.text.triton_poi_fused_reflection_pad1d_7,"ax",@progbits
	.align	128
        .global         triton_poi_fused_reflection_pad1d_7
        .type           triton_poi_fused_reflection_pad1d_7,@function
        .size           triton_poi_fused_reflection_pad1d_7,(.L_x_3 - triton_poi_fused_reflection_pad1d_7)
        .other          triton_poi_fused_reflection_pad1d_7,@"STO_CUDA_ENTRY STV_DEFAULT"
triton_poi_fused_reflection_pad1d_7:
.text.triton_poi_fused_reflection_pad1d_7:
[----:B------:R-:W0:Y:S02]  /*0000*/  LDC R1, c[0x0][0x28] ;  /* 0x00000a00ff017b82 */ /* 0x000e240000000800 */
[----:B------:R-:W1:Y:S01]  /*0010*/  S2R R0, SR_TID.X ;  /* 0x0000000000007919 */ /* 0x000e620000002100 */
[----:B------:R-:W2:Y:S01]  /*0020*/  LDC.64 R4, c[0x0][0x218] ;  /* 0x00008600ff047b82 */ /* 0x000ea20000000a00 */
[----:B------:R-:W-:Y:S01]  /*0030*/  ULDC.64 UR4, c[0x0][0x208] ;  /* 0x0000820000047ab9 */ /* 0x000fe20000000a00 */
[----:B------:R-:W-:Y:S01]  /*0040*/  BSSY B0, `(.L_x_0) ;  /* 0x0000012000007945 */ /* 0x000fe20003800000 */
[----:B------:R-:W3:Y:S01]  /*0050*/  S2R R7, SR_CTAID.X ;  /* 0x0000000000077919 */ /* 0x000ee20000002500 */
[----:B-1----:R-:W-:-:S05]  /*0060*/  LOP3.LUT R0, R0, 0x7f, RZ, 0xc0, !PT ;  /* 0x0000007f00007812 */ /* 0x002fca00078ec0ff */
[----:B---3--:R-:W-:-:S04]  /*0070*/  IMAD R7, R7, 0x80, R0 ;  /* 0x0000008007077824 */ /* 0x008fc800078e0200 */
[C---:B------:R-:W-:Y:S01]  /*0080*/  IMAD.HI R0, R7.reuse, 0x3e0f83e1, RZ ;  /* 0x3e0f83e107007827 */ /* 0x040fe200078e02ff */
[----:B------:R-:W-:-:S03]  /*0090*/  ISETP.GE.AND P0, PT, R7, 0x108, PT ;  /* 0x000001080700780c */ /* 0x000fc60003f06270 */
[----:B--2---:R-:W-:Y:S01]  /*00a0*/  IMAD.WIDE R4, R7, 0x4, R4 ;  /* 0x0000000407047825 */ /* 0x004fe200078e0204 */
[----:B------:R-:W-:-:S04]  /*00b0*/  SHF.R.U32.HI R3, RZ, 0x1f, R0 ;  /* 0x0000001fff037819 */ /* 0x000fc80000011600 */
[----:B------:R-:W-:Y:S02]  /*00c0*/  LEA.HI.SX32 R0, R0, R3, 0x1c ;  /* 0x0000000300007211 */ /* 0x000fe400078fe2ff */
[----:B------:R-:W1:Y:S03]  /*00d0*/  LDC.64 R2, c[0x0][0x210] ;  /* 0x00008400ff027b82 */ /* 0x000e660000000a00 */
[----:B------:R-:W-:Y:S01]  /*00e0*/  IMAD R6, R0, -0x42, R7 ;  /* 0xffffffbe00067824 */ /* 0x000fe200078e0207 */
[----:B------:R-:W-:-:S03]  /*00f0*/  HFMA2.MMA R7, -RZ, RZ, 0, 0 ;  /* 0x00000000ff077435 */ /* 0x000fc600000001ff */
[----:B------:R-:W-:-:S05]  /*0100*/  VIADD R6, R6, 0xffffffc1 ;  /* 0xffffffc106067836 */ /* 0x000fca0000000000 */
[----:B------:R-:W-:-:S04]  /*0110*/  IABS R9, R6 ;  /* 0x0000000600097213 */ /* 0x000fc80000000000 */
[----:B------:R-:W-:-:S05]  /*0120*/  LEA R9, R0, -R9, 0x6 ;  /* 0x8000000900097211 */ /* 0x000fca00078e30ff */
[----:B-1----:R-:W-:Y:S01]  /*0130*/  IMAD.WIDE R2, R9, 0x4, R2 ;  /* 0x0000000409027825 */ /* 0x002fe200078e0202 */
[----:B------:R-:W-:Y:S06]  /*0140*/  @P0 BRA `(.L_x_1) ;  /* 0x0000000000040947 */ /* 0x000fec0003800000 */
[----:B------:R1:W5:Y:S02]  /*0150*/  LDG.E R7, desc[UR4][R2.64+0xfc] ;  /* 0x0000fc0402077981 */ /* 0x000364000c1e1900 */
.L_x_1:
[----:B------:R-:W-:Y:S05]  /*0160*/  BSYNC B0 ;  /* 0x0000000000007941 */ /* 0x000fea0003800000 */
.L_x_0:
[----:B------:R-:W-:Y:S05]  /*0170*/  @P0 EXIT ;  /* 0x000000000000094d */ /* 0x000fea0003800000 */
[----:B-----5:R-:W-:Y:S01]  /*0180*/  STG.E desc[UR4][R4.64], R7 ;  /* 0x0000000704007986 */ /* 0x020fe2000c101904 */
[----:B------:R-:W-:Y:S05]  /*0190*/  EXIT ;  /* 0x000000000000794d */ /* 0x000fea0003800000 */
.L_x_2:
[----:B------:R-:W-:-:S00]  /*01a0*/  BRA `(.L_x_2) ;  /* 0xfffffffc00fc7947 */ /* 0x000fc0000383ffff */
[----:B------:R-:W-:-:S00]  /*01b0*/  NOP ;  /* 0x0000000000007918 */ /* 0x000fc00000000000 */
        /* <DEDUP_REMOVED lines=12> */
.L_x_3:


//--------------------- .nv.constant0.triton_poi_fused_reflection_pad1d_7 --------------------------
	.section	.nv.constant0.triton_poi_fused_reflection_pad1d_7,"a",@progbits
	.sectionflags	@""
	.align	4
.nv.constant0.triton_poi_fused_reflection_pad1d_7:
	.zero		548
